//
// Generated by NVIDIA NVVM Compiler
//
// Compiler Build ID: CL-36424714
// Cuda compilation tools, release 13.0, V13.0.88
// Based on NVVM 20.0.0
//

.version 9.0
.target sm_100
.address_size 64

	// .globl	_Z14matrixMultiplyPiS_S_i

.visible .entry _Z14matrixMultiplyPiS_S_i(
	.param .u64 .ptr .align 1 _Z14matrixMultiplyPiS_S_i_param_0,
	.param .u64 .ptr .align 1 _Z14matrixMultiplyPiS_S_i_param_1,
	.param .u64 .ptr .align 1 _Z14matrixMultiplyPiS_S_i_param_2,
	.param .u32 _Z14matrixMultiplyPiS_S_i_param_3
)
{
	.reg .pred 	%p<10>;
	.reg .b32 	%r<105>;
	.reg .b64 	%rd<67>;

	ld.param.u64 	%rd14, [_Z14matrixMultiplyPiS_S_i_param_0];
	ld.param.u64 	%rd15, [_Z14matrixMultiplyPiS_S_i_param_1];
	ld.param.u32 	%r30, [_Z14matrixMultiplyPiS_S_i_param_3];
	cvta.to.global.u64 	%rd1, %rd15;
	cvta.to.global.u64 	%rd2, %rd14;
	mov.u32 	%r31, %ctaid.y;
	mov.u32 	%r32, %ntid.y;
	mov.u32 	%r33, %tid.y;
	mad.lo.s32 	%r1, %r31, %r32, %r33;
	mov.u32 	%r34, %ctaid.x;
	mov.u32 	%r35, %ntid.x;
	mov.u32 	%r36, %tid.x;
	mad.lo.s32 	%r2, %r34, %r35, %r36;
	max.s32 	%r37, %r1, %r2;
	setp.ge.s32 	%p1, %r37, %r30;
	@%p1 bra 	$L__BB0_13;
	mul.lo.s32 	%r3, %r30, %r1;
	and.b32  	%r4, %r30, 7;
	setp.lt.u32 	%p2, %r30, 8;
	mov.b32 	%r99, 0;
	mov.u32 	%r104, %r99;
	@%p2 bra 	$L__BB0_4;
	and.b32  	%r99, %r30, 2147483640;
	neg.s32 	%r93, %r99;
	mul.wide.s32 	%rd16, %r30, 4;
	add.s64 	%rd3, %rd1, %rd16;
	shl.b32 	%r7, %r30, 3;
	mul.wide.s32 	%rd17, %r30, 8;
	add.s64 	%rd4, %rd1, %rd17;
	mul.wide.s32 	%rd18, %r30, 12;
	add.s64 	%rd5, %rd1, %rd18;
	mul.wide.s32 	%rd19, %r30, 16;
	add.s64 	%rd6, %rd1, %rd19;
	mul.wide.s32 	%rd20, %r30, 20;
	add.s64 	%rd7, %rd1, %rd20;
	mul.wide.s32 	%rd21, %r30, 24;
	add.s64 	%rd8, %rd1, %rd21;
	mul.wide.s32 	%rd22, %r30, 28;
	add.s64 	%rd9, %rd1, %rd22;
	mul.wide.u32 	%rd23, %r3, 4;
	add.s64 	%rd24, %rd23, %rd2;
	add.s64 	%rd66, %rd24, 16;
	mov.b32 	%r104, 0;
	mov.u32 	%r92, %r2;
$L__BB0_3:
	.pragma "nounroll";
	mul.wide.s32 	%rd25, %r92, 4;
	add.s64 	%rd26, %rd3, %rd25;
	add.s64 	%rd27, %rd4, %rd25;
	add.s64 	%rd28, %rd5, %rd25;
	add.s64 	%rd29, %rd6, %rd25;
	add.s64 	%rd30, %rd7, %rd25;
	add.s64 	%rd31, %rd8, %rd25;
	add.s64 	%rd32, %rd9, %rd25;
	add.s64 	%rd33, %rd1, %rd25;
	ld.global.u32 	%r41, [%rd66+-16];
	ld.global.u32 	%r42, [%rd33];
	mad.lo.s32 	%r43, %r42, %r41, %r104;
	ld.global.u32 	%r44, [%rd66+-12];
	ld.global.u32 	%r45, [%rd26];
	mad.lo.s32 	%r46, %r45, %r44, %r43;
	ld.global.u32 	%r47, [%rd66+-8];
	ld.global.u32 	%r48, [%rd27];
	mad.lo.s32 	%r49, %r48, %r47, %r46;
	ld.global.u32 	%r50, [%rd66+-4];
	ld.global.u32 	%r51, [%rd28];
	mad.lo.s32 	%r52, %r51, %r50, %r49;
	ld.global.u32 	%r53, [%rd66];
	ld.global.u32 	%r54, [%rd29];
	mad.lo.s32 	%r55, %r54, %r53, %r52;
	ld.global.u32 	%r56, [%rd66+4];
	ld.global.u32 	%r57, [%rd30];
	mad.lo.s32 	%r58, %r57, %r56, %r55;
	ld.global.u32 	%r59, [%rd66+8];
	ld.global.u32 	%r60, [%rd31];
	mad.lo.s32 	%r61, %r60, %r59, %r58;
	ld.global.u32 	%r62, [%rd66+12];
	ld.global.u32 	%r63, [%rd32];
	mad.lo.s32 	%r104, %r63, %r62, %r61;
	add.s32 	%r93, %r93, 8;
	add.s32 	%r92, %r92, %r7;
	add.s64 	%rd66, %rd66, 32;
	setp.ne.s32 	%p3, %r93, 0;
	@%p3 bra 	$L__BB0_3;
$L__BB0_4:
	setp.eq.s32 	%p4, %r4, 0;
	@%p4 bra 	$L__BB0_12;
	and.b32  	%r17, %r30, 3;
	setp.lt.u32 	%p5, %r4, 4;
	@%p5 bra 	$L__BB0_7;
	add.s32 	%r65, %r99, %r3;
	mul.wide.u32 	%rd34, %r65, 4;
	add.s64 	%rd35, %rd2, %rd34;
	ld.global.u32 	%r66, [%rd35];
	mad.lo.s32 	%r67, %r99, %r30, %r2;
	mul.wide.s32 	%rd36, %r67, 4;
	add.s64 	%rd37, %rd1, %rd36;
	ld.global.u32 	%r68, [%rd37];
	mad.lo.s32 	%r69, %r68, %r66, %r104;
	cvt.u64.u32 	%rd38, %r3;
	cvt.u64.u32 	%rd39, %r99;
	add.s64 	%rd40, %rd39, %rd38;
	shl.b64 	%rd41, %rd40, 2;
	add.s64 	%rd42, %rd2, %rd41;
	ld.global.u32 	%r70, [%rd42+4];
	mul.wide.s32 	%rd43, %r30, 4;
	add.s64 	%rd44, %rd37, %rd43;
	ld.global.u32 	%r71, [%rd44];
	mad.lo.s32 	%r72, %r71, %r70, %r69;
	ld.global.u32 	%r73, [%rd42+8];
	add.s64 	%rd45, %rd44, %rd43;
	ld.global.u32 	%r74, [%rd45];
	mad.lo.s32 	%r75, %r74, %r73, %r72;
	ld.global.u32 	%r76, [%rd42+12];
	add.s64 	%rd46, %rd45, %rd43;
	ld.global.u32 	%r77, [%rd46];
	mad.lo.s32 	%r104, %r77, %r76, %r75;
	add.s32 	%r99, %r99, 4;
$L__BB0_7:
	setp.eq.s32 	%p6, %r17, 0;
	@%p6 bra 	$L__BB0_12;
	setp.eq.s32 	%p7, %r17, 1;
	@%p7 bra 	$L__BB0_10;
	add.s32 	%r79, %r99, %r3;
	mul.wide.u32 	%rd47, %r79, 4;
	add.s64 	%rd48, %rd2, %rd47;
	ld.global.u32 	%r80, [%rd48];
	mad.lo.s32 	%r81, %r99, %r30, %r2;
	mul.wide.s32 	%rd49, %r81, 4;
	add.s64 	%rd50, %rd1, %rd49;
	ld.global.u32 	%r82, [%rd50];
	mad.lo.s32 	%r83, %r82, %r80, %r104;
	cvt.u64.u32 	%rd51, %r3;
	cvt.u64.u32 	%rd52, %r99;
	add.s64 	%rd53, %rd52, %rd51;
	shl.b64 	%rd54, %rd53, 2;
	add.s64 	%rd55, %rd2, %rd54;
	ld.global.u32 	%r84, [%rd55+4];
	mul.wide.s32 	%rd56, %r30, 4;
	add.s64 	%rd57, %rd50, %rd56;
	ld.global.u32 	%r85, [%rd57];
	mad.lo.s32 	%r104, %r85, %r84, %r83;
	add.s32 	%r99, %r99, 2;
$L__BB0_10:
	and.b32  	%r86, %r30, 1;
	setp.eq.b32 	%p8, %r86, 1;
	not.pred 	%p9, %p8;
	@%p9 bra 	$L__BB0_12;
	add.s32 	%r87, %r99, %r3;
	mul.wide.u32 	%rd58, %r87, 4;
	add.s64 	%rd59, %rd2, %rd58;
	ld.global.u32 	%r88, [%rd59];
	mad.lo.s32 	%r89, %r99, %r30, %r2;
	mul.wide.s32 	%rd60, %r89, 4;
	add.s64 	%rd61, %rd1, %rd60;
	ld.global.u32 	%r90, [%rd61];
	mad.lo.s32 	%r104, %r90, %r88, %r104;
$L__BB0_12:
	ld.param.u64 	%rd65, [_Z14matrixMultiplyPiS_S_i_param_2];
	add.s32 	%r91, %r3, %r2;
	cvta.to.global.u64 	%rd62, %rd65;
	mul.wide.s32 	%rd63, %r91, 4;
	add.s64 	%rd64, %rd62, %rd63;
	st.global.u32 	[%rd64], %r104;
$L__BB0_13:
	ret;

}


// ===== COMPILED SASS (sm_100) =====

	.target	sm_100

	.elftype	@"ET_EXEC"


//--------------------- .note.nv.tkinfo           --------------------------
	.section	.note.nv.tkinfo,"",@"SHT_NOTE"
	.sectionflags	@"SHF_NOTE_NV_TKINFO"
	.tkinfo
        /*0018*/ 	.word	0x00000002
        /*0030*/ 	.string	""
        /*0030*/ 	.string	"ptxas"
        /*0030*/ 	.string	"Cuda compilation tools, release 13.0, V13.0.88"
        /*0030*/ 	.string	"Build cuda_13.0.r13.0/compiler.36424714_0"
        /*0030*/ 	.string	"-arch sm_100 -m 64 "



//--------------------- .note.nv.cuinfo           --------------------------
	.section	.note.nv.cuinfo,"",@"SHT_NOTE"
	.sectionflags	@"SHF_NOTE_NV_CUINFO"
        /*0018*/ 	.short	0x0002
        /*001a*/ 	.short	0x0064
        /*001c*/ 	.short	0x0082
	.zero		2


//--------------------- .nv.info                  --------------------------
	.section	.nv.info,"",@"SHT_CUDA_INFO"
	.align	4


	//----- nvinfo : EIATTR_REGCOUNT
	.align		4
        /*0000*/ 	.byte	0x04, 0x2f
        /*0002*/ 	.short	(.L_1 - .L_0)
	.align		4
.L_0:
        /*0004*/ 	.word	index@(_Z14matrixMultiplyPiS_S_i)
        /*0008*/ 	.word	0x0000001e


	//----- nvinfo : EIATTR_FRAME_SIZE
	.align		4
.L_1:
        /*000c*/ 	.byte	0x04, 0x11
        /*000e*/ 	.short	(.L_3 - .L_2)
	.align		4
.L_2:
        /*0010*/ 	.word	index@(_Z14matrixMultiplyPiS_S_i)
        /*0014*/ 	.word	0x00000000


	//----- nvinfo : EIATTR_MIN_STACK_SIZE
	.align		4
.L_3:
        /*0018*/ 	.byte	0x04, 0x12
        /*001a*/ 	.short	(.L_5 - .L_4)
	.align		4
.L_4:
        /*001c*/ 	.word	index@(_Z14matrixMultiplyPiS_S_i)
        /*0020*/ 	.word	0x00000000
.L_5:


//--------------------- .nv.compat                --------------------------
	.section	.nv.compat,"",@"SHT_CUDA_COMPAT_INFO"
	.align	4
        /*0000*/ 	.byte	0x02, 0x09, 0x00, 0x00, 0x02, 0x02, 0x01, 0x00, 0x02, 0x05, 0x05, 0x00, 0x03, 0x07, 0x01, 0x01
        /*0010*/ 	.byte	0x02, 0x03, 0x00, 0x00, 0x02, 0x06, 0x01, 0x00, 0x04, 0x0b, 0x08, 0x00, 0x09, 0x00, 0x00, 0x00
        /*0020*/ 	.byte	0x00, 0x00, 0x00, 0x00


//--------------------- .nv.info._Z14matrixMultiplyPiS_S_i --------------------------
	.section	.nv.info._Z14matrixMultiplyPiS_S_i,"",@"SHT_CUDA_INFO"
	.sectionflags	@""
	.align	4


	//----- nvinfo : EIATTR_CUDA_API_VERSION
	.align		4
        /*0000*/ 	.byte	0x04, 0x37
        /*0002*/ 	.short	(.L_7 - .L_6)
.L_6:
        /*0004*/ 	.word	0x00000082


	//----- nvinfo : EIATTR_KPARAM_INFO
	.align		4
.L_7:
        /*0008*/ 	.byte	0x04, 0x17
        /*000a*/ 	.short	(.L_9 - .L_8)
.L_8:
        /*000c*/ 	.word	0x00000000
        /*0010*/ 	.short	0x0003
        /*0012*/ 	.short	0x0018
        /*0014*/ 	.byte	0x00, 0xf0, 0x11, 0x00


	//----- nvinfo : EIATTR_KPARAM_INFO
	.align		4
.L_9:
        /*0018*/ 	.byte	0x04, 0x17
        /*001a*/ 	.short	(.L_11 - .L_10)
.L_10:
        /*001c*/ 	.word	0x00000000
        /*0020*/ 	.short	0x0002
        /*0022*/ 	.short	0x0010
        /*0024*/ 	.byte	0x00, 0xf5, 0x21, 0x00


	//----- nvinfo : EIATTR_KPARAM_INFO
	.align		4
.L_11:
        /*0028*/ 	.byte	0x04, 0x17
        /*002a*/ 	.short	(.L_13 - .L_12)
.L_12:
        /*002c*/ 	.word	0x00000000
        /*0030*/ 	.short	0x0001
        /*0032*/ 	.short	0x0008
        /*0034*/ 	.byte	0x00, 0xf5, 0x21, 0x00


	//----- nvinfo : EIATTR_KPARAM_INFO
	.align		4
.L_13:
        /*0038*/ 	.byte	0x04, 0x17
        /*003a*/ 	.short	(.L_15 - .L_14)
.L_14:
        /*003c*/ 	.word	0x00000000
        /*0040*/ 	.short	0x0000
        /*0042*/ 	.short	0x0000
        /*0044*/ 	.byte	0x00, 0xf5, 0x21, 0x00


	//----- nvinfo : EIATTR_SPARSE_MMA_MASK
	.align		4
.L_15:
        /*0048*/ 	.byte	0x03, 0x50
        /*004a*/ 	.short	0x0000


	//----- nvinfo : EIATTR_MAXREG_COUNT
	.align		4
        /*004c*/ 	.byte	0x03, 0x1b
        /*004e*/ 	.short	0x00ff


	//----- nvinfo : EIATTR_MERCURY_ISA_VERSION
	.align		4
        /*0050*/ 	.byte	0x03, 0x5f
        /*0052*/ 	.short	0x0101


	//----- nvinfo : EIATTR_VRC_CTA_INIT_COUNT
	.align		4
        /*0054*/ 	.byte	0x02, 0x4a
	.zero		1
	.zero		1


	//----- nvinfo : EIATTR_EXIT_INSTR_OFFSETS
	.align		4
        /*0058*/ 	.byte	0x04, 0x1c
        /*005a*/ 	.short	(.L_17 - .L_16)


	//   ....[0]....
.L_16:
        /*005c*/ 	.word	0x000000c0


	//   ....[1]....
        /*0060*/ 	.word	0x00000a90


	//----- nvinfo : EIATTR_CBANK_PARAM_SIZE
	.align		4
.L_17:
        /*0064*/ 	.byte	0x03, 0x19
        /*0066*/ 	.short	0x001c


	//----- nvinfo : EIATTR_PARAM_CBANK
	.align		4
        /*0068*/ 	.byte	0x04, 0x0a
        /*006a*/ 	.short	(.L_19 - .L_18)
	.align		4
.L_18:
        /*006c*/ 	.word	index@(.nv.constant0._Z14matrixMultiplyPiS_S_i)
        /*0070*/ 	.short	0x0380
        /*0072*/ 	.short	0x001c


	//----- nvinfo : EIATTR_SW_WAR
	.align		4
.L_19:
        /*0074*/ 	.byte	0x04, 0x36
        /*0076*/ 	.short	(.L_21 - .L_20)
.L_20:
        /*0078*/ 	.word	0x00000008
.L_21:


//--------------------- .nv.callgraph             --------------------------
	.section	.nv.callgraph,"",@"SHT_CUDA_CALLGRAPH"
	.align	4
	.sectionentsize	8
	.align		4
        /*0000*/ 	.word	0x00000000
	.align		4
        /*0004*/ 	.word	0xffffffff
	.align		4
        /*0008*/ 	.word	0x00000000
	.align		4
        /*000c*/ 	.word	0xfffffffe
	.align		4
        /*0010*/ 	.word	0x00000000
	.align		4
        /*0014*/ 	.word	0xfffffffd
	.align		4
        /*0018*/ 	.word	0x00000000
	.align		4
        /*001c*/ 	.word	0xfffffffc


//--------------------- .text._Z14matrixMultiplyPiS_S_i --------------------------
	.section	.text._Z14matrixMultiplyPiS_S_i,"ax",@progbits
	.align	128
        .global         _Z14matrixMultiplyPiS_S_i
        .type           _Z14matrixMultiplyPiS_S_i,@function
        .size           _Z14matrixMultiplyPiS_S_i,(.L_x_5 - _Z14matrixMultiplyPiS_S_i)
        .other          _Z14matrixMultiplyPiS_S_i,@"STO_CUDA_ENTRY STV_DEFAULT"
_Z14matrixMultiplyPiS_S_i:
.text._Z14matrixMultiplyPiS_S_i:
[----:B------:R-:W-:Y:S01]  /*0000*/  LDC R1, c[0x0][0x37c] ;  /* 0x0000df00ff017b82 */ /* 0x000fe20000000800 */
[----:B------:R-:W0:Y:S07]  /*0010*/  S2R R0, SR_TID.Y ;  /* 0x0000000000007919 */ /* 0x000e2e0000002200 */
[----:B------:R-:W0:Y:S01]  /*0020*/  S2UR UR4, SR_CTAID.Y ;  /* 0x00000000000479c3 */ /* 0x000e220000002600 */
[----:B------:R-:W1:Y:S01]  /*0030*/  LDCU UR20, c[0x0][0x398] ;  /* 0x00007300ff1477ac */ /* 0x000e620008000800 */
[----:B------:R-:W2:Y:S06]  /*0040*/  S2R R3, SR_TID.X ;  /* 0x0000000000037919 */ /* 0x000eac0000002100 */
[----:B------:R-:W0:Y:S08]  /*0050*/  LDC R13, c[0x0][0x364] ;  /* 0x0000d900ff0d7b82 */ /* 0x000e300000000800 */
[----:B------:R-:W2:Y:S08]  /*0060*/  S2UR UR5, SR_CTAID.X ;  /* 0x00000000000579c3 */ /* 0x000eb00000002500 */
[----:B------:R-:W2:Y:S01]  /*0070*/  LDC R2, c[0x0][0x360] ;  /* 0x0000d800ff027b82 */ /* 0x000ea20000000800 */
[----:B0-----:R-:W-:-:S02]  /*0080*/  IMAD R13, R13, UR4, R0 ;  /* 0x000000040d0d7c24 */ /* 0x001fc4000f8e0200 */
[----:B--2---:R-:W-:-:S05]  /*0090*/  IMAD R0, R2, UR5, R3 ;  /* 0x0000000502007c24 */ /* 0x004fca000f8e0203 */
[----:B------:R-:W-:-:S04]  /*00a0*/  VIMNMX R2, PT, PT, R13, R0, !PT ;  /* 0x000000000d027248 */ /* 0x000fc80007fe0100 */
[----:B-1----:R-:W-:-:S13]  /*00b0*/  ISETP.GE.AND P0, PT, R2, UR20, PT ;  /* 0x0000001402007c0c */ /* 0x002fda000bf06270 */
[----:B------:R-:W-:Y:S05]  /*00c0*/  @P0 EXIT ;  /* 0x000000000000094d */ /* 0x000fea0003800000 */
[----:B------:R-:W-:Y:S01]  /*00d0*/  UISETP.GE.U32.AND UP0, UPT, UR20, 0x8, UPT ;  /* 0x000000081400788c */ /* 0x000fe2000bf06070 */
[----:B------:R-:W-:Y:S02]  /*00e0*/  HFMA2 R12, -RZ, RZ, 0, 0 ;  /* 0x00000000ff0c7431 */ /* 0x000fe400000001ff */
[----:B------:R-:W-:Y:S01]  /*00f0*/  IMAD R13, R13, UR20, RZ ;  /* 0x000000140d0d7c24 */ /* 0x000fe2000f8e02ff */
[----:B------:R-:W-:Y:S01]  /*0100*/  UMOV UR4, URZ ;  /* 0x000000ff00047c82 */ /* 0x000fe20008000000 */
[----:B------:R-:W0:Y:S04]  /*0110*/  LDCU.64 UR18, c[0x0][0x358] ;  /* 0x00006b00ff1277ac */ /* 0x000e280008000a00 */
[----:B------:R-:W-:Y:S05]  /*0120*/  BRA.U !UP0, `(.L_x_0) ;  /* 0x0000000508047547 */ /* 0x000fea000b800000 */
[----:B------:R-:W1:Y:S01]  /*0130*/  LDCU.128 UR24, c[0x0][0x380] ;  /* 0x00007000ff1877ac */ /* 0x000e620008000c00 */
[----:B------:R-:W-:Y:S02]  /*0140*/  MOV R12, RZ ;  /* 0x000000ff000c7202 */ /* 0x000fe40000000f00 */
[----:B------:R-:W-:Y:S01]  /*0150*/  MOV R14, R0 ;  /* 0x00000000000e7202 */ /* 0x000fe20000000f00 */
[----:B------:R-:W-:-:S04]  /*0160*/  ULOP3.LUT UR4, UR20, 0x7ffffff8, URZ, 0xc0, !UPT ;  /* 0x7ffffff814047892 */ /* 0x000fc8000f8ec0ff */
[----:B------:R-:W-:Y:S01]  /*0170*/  UIADD3 UR5, UPT, UPT, -UR4, URZ, URZ ;  /* 0x000000ff04057290 */ /* 0x000fe2000fffe1ff */
[----:B-1----:R-:W-:Y:S01]  /*0180*/  MOV R2, UR24 ;  /* 0x0000001800027c02 */ /* 0x002fe20008000f00 */
[----:B------:R-:W-:Y:S01]  /*0190*/  UIMAD.WIDE UR6, UR20, 0x8, UR26 ;  /* 0x00000008140678a5 */ /* 0x000fe2000f8e021a */
[----:B------:R-:W-:Y:S01]  /*01a0*/  MOV R3, UR25 ;  /* 0x0000001900037c02 */ /* 0x000fe20008000f00 */
[----:B------:R-:W-:Y:S02]  /*01b0*/  UIMAD.WIDE UR8, UR20, 0xc, UR26 ;  /* 0x0000000c140878a5 */ /* 0x000fe4000f8e021a */
[----:B------:R-:W-:Y:S01]  /*01c0*/  UIMAD.WIDE UR10, UR20, 0x10, UR26 ;  /* 0x00000010140a78a5 */ /* 0x000fe2000f8e021a */
[----:B------:R-:W-:Y:S01]  /*01d0*/  IMAD.WIDE.U32 R2, R13, 0x4, R2 ;  /* 0x000000040d027825 */ /* 0x000fe200078e0002 */
[----:B------:R-:W-:Y:S02]  /*01e0*/  UIMAD.WIDE UR12, UR20, 0x14, UR26 ;  /* 0x00000014140c78a5 */ /* 0x000fe4000f8e021a */
[----:B------:R-:W-:Y:S01]  /*01f0*/  UIMAD.WIDE UR14, UR20, 0x18, UR26 ;  /* 0x00000018140e78a5 */ /* 0x000fe2000f8e021a */
[----:B------:R-:W-:Y:S01]  /*0200*/  IADD3 R2, P0, PT, R2, 0x10, RZ ;  /* 0x0000001002027810 */ /* 0x000fe20007f1e0ff */
[----:B------:R-:W-:-:S03]  /*0210*/  UIMAD.WIDE UR16, UR20, 0x1c, UR26 ;  /* 0x0000001c141078a5 */ /* 0x000fc6000f8e021a */
[----:B------:R-:W-:-:S09]  /*0220*/  IADD3.X R3, PT, PT, RZ, R3, RZ, P0, !PT ;  /* 0x00000003ff037210 */ /* 0x000fd200007fe4ff */
.L_x_1:
[----:B------:R-:W-:Y:S01]  /*0230*/  UIMAD.WIDE UR22, UR20, 0x4, UR26 ;  /* 0x00000004141678a5 */ /* 0x000fe2000f8e021a */
[----:B------:R-:W-:Y:S02]  /*0240*/  IMAD.MOV.U32 R23, RZ, RZ, 0x4 ;  /* 0x00000004ff177424 */ /* 0x000fe400078e00ff */
[----:B------:R-:W-:Y:S01]  /*0250*/  HFMA2 R11, -RZ, RZ, 0, 2.384185791015625e-07 ;  /* 0x00000004ff0b7431 */ /* 0x000fe200000001ff */
[----:B------:R-:W-:Y:S01]  /*0260*/  MOV R25, 0x4 ;  /* 0x0000000400197802 */ /* 0x000fe20000000f00 */
[----:B0-----:R-:W2:Y:S01]  /*0270*/  LDG.E R21, desc[UR18][R2.64+-0x10] ;  /* 0xfffff01202157981 */ /* 0x001ea2000c1e1900 */
[C---:B------:R-:W-:Y:S01]  /*0280*/  IMAD.WIDE R22, R14.reuse, R23, UR26 ;  /* 0x0000001a0e167e25 */ /* 0x040fe2000f8e0217 */
[----:B------:R-:W-:Y:S02]  /*0290*/  MOV R8, UR22 ;  /* 0x0000001600087c02 */ /* 0x000fe40008000f00 */
[----:B------:R-:W-:Y:S01]  /*02a0*/  MOV R9, UR23 ;  /* 0x0000001700097c02 */ /* 0x000fe20008000f00 */
[----:B------:R-:W3:Y:S02]  /*02b0*/  LDG.E R19, desc[UR18][R2.64+-0xc] ;  /* 0xfffff41202137981 */ /* 0x000ee4000c1e1900 */
[----:B------:R-:W-:-:S02]  /*02c0*/  IMAD.WIDE R8, R14, 0x4, R8 ;  /* 0x000000040e087825 */ /* 0x000fc400078e0208 */
[----:B------:R-:W2:Y:S01]  /*02d0*/  LDG.E R22, desc[UR18][R22.64] ;  /* 0x0000001216167981 */ /* 0x000ea2000c1e1900 */
[----:B------:R-:W-:Y:S01]  /*02e0*/  MOV R5, 0x4 ;  /* 0x0000000400057802 */ /* 0x000fe20000000f00 */
[C---:B------:R-:W-:Y:S02]  /*02f0*/  IMAD.WIDE R24, R14.reuse, R25, UR6 ;  /* 0x000000060e187e25 */ /* 0x040fe4000f8e0219 */
[----:B------:R0:W3:Y:S02]  /*0300*/  LDG.E R20, desc[UR18][R8.64] ;  /* 0x0000001208147981 */ /* 0x0000e4000c1e1900 */
[----:B------:R-:W-:Y:S02]  /*0310*/  IMAD.WIDE R10, R14, R11, UR8 ;  /* 0x000000080e0a7e25 */ /* 0x000fe4000f8e020b */
[----:B------:R-:W4:Y:S04]  /*0320*/  LDG.E R18, desc[UR18][R24.64] ;  /* 0x0000001218127981 */ /* 0x000f28000c1e1900 */
[----:B------:R-:W4:Y:S01]  /*0330*/  LDG.E R17, desc[UR18][R2.64+-0x8] ;  /* 0xfffff81202117981 */ /* 0x000f22000c1e1900 */
[----:B0-----:R-:W-:-:S02]  /*0340*/  HFMA2 R9, -RZ, RZ, 0, 2.384185791015625e-07 ;  /* 0x00000004ff097431 */ /* 0x001fc400000001ff */
[----:B------:R-:W-:Y:S01]  /*0350*/  IMAD.MOV.U32 R7, RZ, RZ, 0x4 ;  /* 0x00000004ff077424 */ /* 0x000fe200078e00ff */
[----:B------:R0:W5:Y:S01]  /*0360*/  LDG.E R16, desc[UR18][R10.64] ;  /* 0x000000120a107981 */ /* 0x000162000c1e1900 */
[----:B------:R-:W-:-:S03]  /*0370*/  IMAD.WIDE R4, R14, R5, UR10 ;  /* 0x0000000a0e047e25 */ /* 0x000fc6000f8e0205 */
[----:B------:R-:W5:Y:S01]  /*0380*/  LDG.E R15, desc[UR18][R2.64+-0x4] ;  /* 0xfffffc12020f7981 */ /* 0x000f62000c1e1900 */
[C---:B------:R-:W-:Y:S01]  /*0390*/  IMAD.WIDE R6, R14.reuse, R7, UR12 ;  /* 0x0000000c0e067e25 */ /* 0x040fe2000f8e0207 */
[----:B------:R-:W-:Y:S02]  /*03a0*/  MOV R27, 0x4 ;  /* 0x00000004001b7802 */ /* 0x000fe40000000f00 */
[----:B------:R1:W5:Y:S01]  /*03b0*/  LDG.E R4, desc[UR18][R4.64] ;  /* 0x0000001204047981 */ /* 0x000362000c1e1900 */
[----:B------:R-:W-:-:S03]  /*03c0*/  IMAD.WIDE R8, R14, R9, UR14 ;  /* 0x0000000e0e087e25 */ /* 0x000fc6000f8e0209 */
[----:B------:R-:W5:Y:S01]  /*03d0*/  LDG.E R23, desc[UR18][R2.64] ;  /* 0x0000001202177981 */ /* 0x000f62000c1e1900 */
[----:B0-----:R-:W-:-:S03]  /*03e0*/  IMAD.WIDE R10, R14, R27, UR16 ;  /* 0x000000100e0a7e25 */ /* 0x001fc6000f8e021b */
[----:B------:R-:W5:Y:S04]  /*03f0*/  LDG.E R7, desc[UR18][R6.64] ;  /* 0x0000001206077981 */ /* 0x000f68000c1e1900 */
[----:B------:R-:W5:Y:S04]  /*0400*/  LDG.E R24, desc[UR18][R2.64+0x4] ;  /* 0x0000041202187981 */ /* 0x000f68000c1e1900 */
[----:B------:R-:W5:Y:S04]  /*0410*/  LDG.E R8, desc[UR18][R8.64] ;  /* 0x0000001208087981 */ /* 0x000f68000c1e1900 */
[----:B------:R-:W5:Y:S04]  /*0420*/  LDG.E R25, desc[UR18][R2.64+0x8] ;  /* 0x0000081202197981 */ /* 0x000f68000c1e1900 */
[----:B------:R-:W5:Y:S04]  /*0430*/  LDG.E R10, desc[UR18][R10.64] ;  /* 0x000000120a0a7981 */ /* 0x000f68000c1e1900 */
[----:B------:R0:W5:Y:S01]  /*0440*/  LDG.E R27, desc[UR18][R2.64+0xc] ;  /* 0x00000c12021b7981 */ /* 0x000162000c1e1900 */
[----:B------:R-:W-:-:S04]  /*0450*/  UIADD3 UR5, UPT, UPT, UR5, 0x8, URZ ;  /* 0x0000000805057890 */ /* 0x000fc8000fffe0ff */
[----:B------:R-:W-:Y:S01]  /*0460*/  UISETP.NE.AND UP0, UPT, UR5, URZ, UPT ;  /* 0x000000ff0500728c */ /* 0x000fe2000bf05270 */
[----:B-1----:R-:W-:Y:S02]  /*0470*/  MOV R5, UR20 ;  /* 0x0000001400057c02 */ /* 0x002fe40008000f00 */
[----:B0-----:R-:W-:Y:S02]  /*0480*/  IADD3 R2, P0, PT, R2, 0x20, RZ ;  /* 0x0000002002027810 */ /* 0x001fe40007f1e0ff */
[----:B------:R-:W-:Y:S02]  /*0490*/  LEA R14, R5, R14, 0x3 ;  /* 0x0000000e050e7211 */ /* 0x000fe400078e18ff */
[----:B------:R-:W-:Y:S01]  /*04a0*/  IADD3.X R3, PT, PT, RZ, R3, RZ, P0, !PT ;  /* 0x00000003ff037210 */ /* 0x000fe200007fe4ff */
[----:B--2---:R-:W-:-:S04]  /*04b0*/  IMAD R21, R21, R22, R12 ;  /* 0x0000001615157224 */ /* 0x004fc800078e020c */
[----:B---3--:R-:W-:-:S04]  /*04c0*/  IMAD R19, R19, R20, R21 ;  /* 0x0000001413137224 */ /* 0x008fc800078e0215 */
[----:B----4-:R-:W-:-:S04]  /*04d0*/  IMAD R17, R17, R18, R19 ;  /* 0x0000001211117224 */ /* 0x010fc800078e0213 */
[----:B-----5:R-:W-:-:S04]  /*04e0*/  IMAD R15, R15, R16, R17 ;  /* 0x000000100f0f7224 */ /* 0x020fc800078e0211 */
[----:B------:R-:W-:-:S04]  /*04f0*/  IMAD R4, R23, R4, R15 ;  /* 0x0000000417047224 */ /* 0x000fc800078e020f */
[----:B------:R-:W-:-:S04]  /*0500*/  IMAD R4, R24, R7, R4 ;  /* 0x0000000718047224 */ /* 0x000fc800078e0204 */
[----:B------:R-:W-:-:S04]  /*0510*/  IMAD R4, R25, R8, R4 ;  /* 0x0000000819047224 */ /* 0x000fc800078e0204 */
[----:B------:R-:W-:Y:S01]  /*0520*/  IMAD R12, R27, R10, R4 ;  /* 0x0000000a1b0c7224 */ /* 0x000fe200078e0204 */
[----:B------:R-:W-:Y:S06]  /*0530*/  BRA.U UP0, `(.L_x_1) ;  /* 0xfffffffd003c7547 */ /* 0x000fec000b83ffff */
.L_x_0:
[----:B------:R-:W-:-:S04]  /*0540*/  ULOP3.LUT UR6, UR20, 0x7, URZ, 0xc0, !UPT ;  /* 0x0000000714067892 */ /* 0x000fc8000f8ec0ff */
[----:B------:R-:W-:-:S09]  /*0550*/  UISETP.NE.AND UP0, UPT, UR6, URZ, UPT ;  /* 0x000000ff0600728c */ /* 0x000fd2000bf05270 */
[----:B------:R-:W-:Y:S05]  /*0560*/  BRA.U !UP0, `(.L_x_2) ;  /* 0x0000000508387547 */ /* 0x000fea000b800000 */
[----:B------:R-:W-:Y:S02]  /*0570*/  UISETP.GE.U32.AND UP0, UPT, UR6, 0x4, UPT ;  /* 0x000000040600788c */ /* 0x000fe4000bf06070 */
[----:B------:R-:W-:-:S04]  /*0580*/  ULOP3.LUT UR5, UR20, 0x3, URZ, 0xc0, !UPT ;  /* 0x0000000314057892 */ /* 0x000fc8000f8ec0ff */
[----:B------:R-:W-:-:S03]  /*0590*/  UISETP.NE.AND UP1, UPT, UR5, URZ, UPT ;  /* 0x000000ff0500728c */ /* 0x000fc6000bf25270 */
[----:B------:R-:W-:Y:S08]  /*05a0*/  BRA.U !UP0, `(.L_x_3) ;  /* 0x00000001087c7547 */ /* 0x000ff0000b800000 */
[----:B------:R-:W1:Y:S01]  /*05b0*/  LDC.64 R6, c[0x0][0x388] ;  /* 0x0000e200ff067b82 */ /* 0x000e620000000a00 */
[----:B------:R-:W2:Y:S01]  /*05c0*/  LDCU.64 UR6, c[0x0][0x380] ;  /* 0x00007000ff0677ac */ /* 0x000ea20008000a00 */
[----:B------:R-:W-:Y:S01]  /*05d0*/  IMAD.U32 R9, RZ, RZ, UR4 ;  /* 0x00000004ff097e24 */ /* 0x000fe2000f8e00ff */
[C---:B------:R-:W-:Y:S02]  /*05e0*/  IADD3 R3, PT, PT, R13.reuse, UR4, RZ ;  /* 0x000000040d037c10 */ /* 0x040fe4000fffe0ff */
[----:B------:R-:W-:Y:S01]  /*05f0*/  IADD3 R10, P0, PT, R13, UR4, RZ ;  /* 0x000000040d0a7c10 */ /* 0x000fe2000ff1e0ff */
[----:B------:R-:W-:Y:S01]  /*0600*/  IMAD R9, R9, UR20, R0 ;  /* 0x0000001409097c24 */ /* 0x000fe2000f8e0200 */
[----:B------:R-:W-:Y:S01]  /*0610*/  MOV R11, UR20 ;  /* 0x00000014000b7c02 */ /* 0x000fe20008000f00 */
[----:B------:R-:W3:Y:S01]  /*0620*/  LDC.64 R4, c[0x0][0x380] ;  /* 0x0000e000ff047b82 */ /* 0x000ee20000000a00 */
[----:B------:R-:W-:Y:S01]  /*0630*/  MOV R15, UR20 ;  /* 0x00000014000f7c02 */ /* 0x000fe20008000f00 */
[----:B-1----:R-:W-:Y:S01]  /*0640*/  IMAD.WIDE R6, R9, 0x4, R6 ;  /* 0x0000000409067825 */ /* 0x002fe200078e0206 */
[----:B------:R-:W-:-:S05]  /*0650*/  MOV R9, UR20 ;  /* 0x0000001400097c02 */ /* 0x000fca0008000f00 */
[----:B------:R-:W-:Y:S02]  /*0660*/  IMAD.WIDE R8, R9, 0x4, R6 ;  /* 0x0000000409087825 */ /* 0x000fe400078e0206 */
[----:B0-----:R-:W4:Y:S02]  /*0670*/  LDG.E R6, desc[UR18][R6.64] ;  /* 0x0000001206067981 */ /* 0x001f24000c1e1900 */
[----:B---3--:R-:W-:Y:S01]  /*0680*/  IMAD.WIDE.U32 R4, R3, 0x4, R4 ;  /* 0x0000000403047825 */ /* 0x008fe200078e0004 */
[----:B------:R-:W-:Y:S01]  /*0690*/  IADD3.X R3, PT, PT, RZ, RZ, RZ, P0, !PT ;  /* 0x000000ffff037210 */ /* 0x000fe200007fe4ff */
[----:B------:R-:W3:Y:S01]  /*06a0*/  LDG.E R17, desc[UR18][R8.64] ;  /* 0x0000001208117981 */ /* 0x000ee2000c1e1900 */
[----:B--2---:R-:W-:-:S03]  /*06b0*/  LEA R2, P0, R10, UR6, 0x2 ;  /* 0x000000060a027c11 */ /* 0x004fc6000f8010ff */
[----:B------:R-:W4:Y:S01]  /*06c0*/  LDG.E R5, desc[UR18][R4.64] ;  /* 0x0000001204057981 */ /* 0x000f22000c1e1900 */
[----:B------:R-:W-:Y:S01]  /*06d0*/  LEA.HI.X R3, R10, UR7, R3, 0x2, P0 ;  /* 0x000000070a037c11 */ /* 0x000fe200080f1403 */
[----:B------:R-:W-:-:S04]  /*06e0*/  IMAD.WIDE R10, R11, 0x4, R8 ;  /* 0x000000040b0a7825 */ /* 0x000fc800078e0208 */
[----:B------:R-:W3:Y:S01]  /*06f0*/  LDG.E R16, desc[UR18][R2.64+0x4] ;  /* 0x0000041202107981 */ /* 0x000ee2000c1e1900 */
[----:B------:R-:W-:-:S03]  /*0700*/  IMAD.WIDE R14, R15, 0x4, R10 ;  /* 0x000000040f0e7825 */ /* 0x000fc600078e020a */
[----:B------:R-:W2:Y:S04]  /*0710*/  LDG.E R19, desc[UR18][R10.64] ;  /* 0x000000120a137981 */ /* 0x000ea8000c1e1900 */
[----:B------:R-:W2:Y:S04]  /*0720*/  LDG.E R18, desc[UR18][R2.64+0x8] ;  /* 0x0000081202127981 */ /* 0x000ea8000c1e1900 */
[----:B------:R-:W5:Y:S04]  /*0730*/  LDG.E R20, desc[UR18][R2.64+0xc] ;  /* 0x00000c1202147981 */ /* 0x000f68000c1e1900 */
[----:B------:R-:W5:Y:S01]  /*0740*/  LDG.E R14, desc[UR18][R14.64] ;  /* 0x000000120e0e7981 */ /* 0x000f62000c1e1900 */
[----:B------:R-:W-:Y:S01]  /*0750*/  UIADD3 UR4, UPT, UPT, UR4, 0x4, URZ ;  /* 0x0000000404047890 */ /* 0x000fe2000fffe0ff */
[----:B----4-:R-:W-:-:S04]  /*0760*/  IMAD R5, R5, R6, R12 ;  /* 0x0000000605057224 */ /* 0x010fc800078e020c */
[----:B---3--:R-:W-:-:S04]  /*0770*/  IMAD R5, R16, R17, R5 ;  /* 0x0000001110057224 */ /* 0x008fc800078e0205 */
[----:B--2---:R-:W-:-:S04]  /*0780*/  IMAD R5, R18, R19, R5 ;  /* 0x0000001312057224 */ /* 0x004fc800078e0205 */
[----:B-----5:R-:W-:-:S07]  /*0790*/  IMAD R12, R20, R14, R5 ;  /* 0x0000000e140c7224 */ /* 0x020fce00078e0205 */
.L_x_3:
[----:B------:R-:W-:Y:S05]  /*07a0*/  BRA.U !UP1, `(.L_x_2) ;  /* 0x0000000109a87547 */ /* 0x000fea000b800000 */
[----:B------:R-:W-:Y:S01]  /*07b0*/  UISETP.NE.AND UP0, UPT, UR5, 0x1, UPT ;  /* 0x000000010500788c */ /* 0x000fe2000bf05270 */
[----:B------:R-:W-:Y:S01]  /*07c0*/  MOV R7, UR4 ;  /* 0x0000000400077c02 */ /* 0x000fe20008000f00 */
[----:B------:R-:W-:Y:S02]  /*07d0*/  ULOP3.LUT UR5, UR20, 0x1, URZ, 0xc0, !UPT ;  /* 0x0000000114057892 */ /* 0x000fe4000f8ec0ff */
[----:B------:R-:W-:Y:S02]  /*07e0*/  MOV R15, UR20 ;  /* 0x00000014000f7c02 */ /* 0x000fe40008000f00 */
[----:B------:R-:W-:Y:S01]  /*07f0*/  UISETP.NE.U32.AND UP1, UPT, UR5, 0x1, UPT ;  /* 0x000000010500788c */ /* 0x000fe2000bf25070 */
[----:B------:R-:W-:-:S04]  /*0800*/  PLOP3.LUT P1, PT, PT, PT, UP0, 0x80, 0x8 ;  /* 0x000000000008781c */ /* 0x000fc80003f2f008 */
[----:B------:R-:W1:Y:S01]  /*0810*/  @UP0 LDCU.128 UR8, c[0x0][0x380] ;  /* 0x00007000ff0807ac */ /* 0x000e620008000c00 */
[----:B------:R-:W-:Y:S01]  /*0820*/  PLOP3.LUT P0, PT, PT, PT, UP1, 0x80, 0x8 ;  /* 0x000000000008781c */ /* 0x000fe20003f0f018 */
[----:B------:R-:W2:Y:S04]  /*0830*/  @UP0 LDCU.64 UR6, c[0x0][0x380] ;  /* 0x00007000ff0607ac */ /* 0x000ea80008000a00 */
[----:B------:R-:W3:Y:S03]  /*0840*/  @!UP1 LDCU.128 UR12, c[0x0][0x380] ;  /* 0x00007000ff0c97ac */ /* 0x000ee60008000c00 */
[C---:B------:R-:W-:Y:S02]  /*0850*/  @P1 IADD3 R3, PT, PT, R13.reuse, UR4, RZ ;  /* 0x000000040d031c10 */ /* 0x040fe4000fffe0ff */
[----:B------:R-:W-:Y:S01]  /*0860*/  @P1 IADD3 R6, P2, PT, R13, UR4, RZ ;  /* 0x000000040d061c10 */ /* 0x000fe2000ff5e0ff */
[----:B------:R-:W-:Y:S01]  /*0870*/  @UP0 UIADD3 UR4, UPT, UPT, UR4, 0x2, URZ ;  /* 0x0000000204040890 */ /* 0x000fe2000fffe0ff */
[----:B-1----:R-:W-:Y:S01]  /*0880*/  MOV R11, UR9 ;  /* 0x00000009000b7c02 */ /* 0x002fe20008000f00 */
[----:B------:R-:W-:Y:S01]  /*0890*/  IMAD.U32 R10, RZ, RZ, UR8 ;  /* 0x00000008ff0a7e24 */ /* 0x000fe2000f8e00ff */
[----:B------:R-:W-:-:S02]  /*08a0*/  MOV R4, UR10 ;  /* 0x0000000a00047c02 */ /* 0x000fc40008000f00 */
[----:B------:R-:W-:Y:S01]  /*08b0*/  MOV R5, UR11 ;  /* 0x0000000b00057c02 */ /* 0x000fe20008000f00 */
[----:B------:R-:W-:-:S04]  /*08c0*/  @P1 IMAD.WIDE.U32 R10, R3, 0x4, R10 ;  /* 0x00000004030a1825 */ /* 0x000fc800078e000a */
[----:B------:R-:W-:Y:S01]  /*08d0*/  @P1 IMAD R3, R7, UR20, R0 ;  /* 0x0000001407031c24 */ /* 0x000fe2000f8e0200 */
[----:B------:R-:W-:Y:S01]  /*08e0*/  @P1 IADD3.X R7, PT, PT, RZ, RZ, RZ, P2, !PT ;  /* 0x000000ffff071210 */ /* 0x000fe200017fe4ff */
[----:B------:R-:W-:Y:S01]  /*08f0*/  IMAD.U32 R19, RZ, RZ, UR4 ;  /* 0x00000004ff137e24 */ /* 0x000fe2000f8e00ff */
[C---:B--2---:R-:W-:Y:S01]  /*0900*/  @P1 LEA R2, P2, R6.reuse, UR6, 0x2 ;  /* 0x0000000606021c11 */ /* 0x044fe2000f8410ff */
[----:B------:R-:W-:Y:S01]  /*0910*/  @P1 IMAD.WIDE R4, R3, 0x4, R4 ;  /* 0x0000000403041825 */ /* 0x000fe200078e0204 */
[----:B------:R-:W-:Y:S01]  /*0920*/  @!P0 IADD3 R17, PT, PT, R13, UR4, RZ ;  /* 0x000000040d118c10 */ /* 0x000fe2000fffe0ff */
[----:B0-----:R-:W2:Y:S01]  /*0930*/  @P1 LDG.E R11, desc[UR18][R10.64] ;  /* 0x000000120a0b1981 */ /* 0x001ea2000c1e1900 */
[----:B------:R-:W-:Y:S01]  /*0940*/  @P1 LEA.HI.X R3, R6, UR7, R7, 0x2, P2 ;  /* 0x0000000706031c11 */ /* 0x000fe200090f1407 */
[----:B------:R-:W-:Y:S01]  /*0950*/  @!P0 IMAD R19, R19, UR20, R0 ;  /* 0x0000001413138c24 */ /* 0x000fe2000f8e0200 */
[----:B---3--:R-:W-:Y:S01]  /*0960*/  MOV R6, UR12 ;  /* 0x0000000c00067c02 */ /* 0x008fe20008000f00 */
[----:B------:R-:W-:Y:S01]  /*0970*/  @P1 IMAD.WIDE R14, R15, 0x4, R4 ;  /* 0x000000040f0e1825 */ /* 0x000fe200078e0204 */
[----:B------:R-:W-:Y:S01]  /*0980*/  MOV R7, UR13 ;  /* 0x0000000d00077c02 */ /* 0x000fe20008000f00 */
[----:B------:R-:W2:Y:S01]  /*0990*/  @P1 LDG.E R4, desc[UR18][R4.64] ;  /* 0x0000001204041981 */ /* 0x000ea2000c1e1900 */
[----:B------:R-:W-:-:S02]  /*09a0*/  MOV R8, UR14 ;  /* 0x0000000e00087c02 */ /* 0x000fc40008000f00 */
[----:B------:R-:W-:Y:S01]  /*09b0*/  MOV R9, UR15 ;  /* 0x0000000f00097c02 */ /* 0x000fe20008000f00 */
[----:B------:R-:W-:Y:S01]  /*09c0*/  @!P0 IMAD.WIDE.U32 R6, R17, 0x4, R6 ;  /* 0x0000000411068825 */ /* 0x000fe200078e0006 */
[----:B------:R-:W3:Y:S03]  /*09d0*/  @P1 LDG.E R14, desc[UR18][R14.64] ;  /* 0x000000120e0e1981 */ /* 0x000ee6000c1e1900 */
[----:B------:R-:W-:Y:S01]  /*09e0*/  @!P0 IMAD.WIDE R8, R19, 0x4, R8 ;  /* 0x0000000413088825 */ /* 0x000fe200078e0208 */
[----:B------:R-:W3:Y:S04]  /*09f0*/  @P1 LDG.E R2, desc[UR18][R2.64+0x4] ;  /* 0x0000041202021981 */ /* 0x000ee8000c1e1900 */
[----:B------:R-:W4:Y:S04]  /*0a00*/  @!P0 LDG.E R7, desc[UR18][R6.64] ;  /* 0x0000001206078981 */ /* 0x000f28000c1e1900 */
[----:B------:R-:W4:Y:S01]  /*0a10*/  @!P0 LDG.E R8, desc[UR18][R8.64] ;  /* 0x0000001208088981 */ /* 0x000f22000c1e1900 */
[----:B--2---:R-:W-:-:S04]  /*0a20*/  @P1 IMAD R11, R11, R4, R12 ;  /* 0x000000040b0b1224 */ /* 0x004fc800078e020c */
[----:B---3--:R-:W-:-:S04]  /*0a30*/  @P1 IMAD R12, R2, R14, R11 ;  /* 0x0000000e020c1224 */ /* 0x008fc800078e020b */
[----:B----4-:R-:W-:-:S07]  /*0a40*/  @!P0 IMAD R12, R7, R8, R12 ;  /* 0x00000008070c8224 */ /* 0x010fce00078e020c */
.L_x_2:
[----:B------:R-:W1:Y:S01]  /*0a50*/  LDC.64 R2, c[0x0][0x390] ;  /* 0x0000e400ff027b82 */ /* 0x000e620000000a00 */
[----:B------:R-:W-:-:S05]  /*0a60*/  IADD3 R13, PT, PT, R0, R13, RZ ;  /* 0x0000000d000d7210 */ /* 0x000fca0007ffe0ff */
[----:B-1----:R-:W-:-:S05]  /*0a70*/  IMAD.WIDE R2, R13, 0x4, R2 ;  /* 0x000000040d027825 */ /* 0x002fca00078e0202 */
[----:B0-----:R-:W-:Y:S01]  /*0a80*/  STG.E desc[UR18][R2.64], R12 ;  /* 0x0000000c02007986 */ /* 0x001fe2000c101912 */
[----:B------:R-:W-:Y:S05]  /*0a90*/  EXIT ;  /* 0x000000000000794d */ /* 0x000fea0003800000 */
.L_x_4:
[----:B------:R-:W-:-:S00]  /*0aa0*/  BRA `(.L_x_4) ;  /* 0xfffffffc00fc7947 */ /* 0x000fc0000383ffff */
[----:B------:R-:W-:-:S00]  /*0ab0*/  NOP ;  /* 0x0000000000007918 */ /* 0x000fc00000000000 */
        /* <DEDUP_REMOVED lines=12> */
.L_x_5:


//--------------------- .nv.shared.reserved.0     --------------------------
	.section	.nv.shared.reserved.0,"aw",@nobits
	.weak		__nv_reservedSMEM_offset_0_alias
	.size		__nv_reservedSMEM_offset_0_alias, 0, 64
	.other		__nv_reservedSMEM_offset_0_alias,@"STO_CUDA_RESERVED_SHARED STV_DEFAULT"
__nv_reservedSMEM_offset_0_alias:
	.zero		0
	.zero		64


//--------------------- .nv.constant0._Z14matrixMultiplyPiS_S_i --------------------------
	.section	.nv.constant0._Z14matrixMultiplyPiS_S_i,"a",@progbits
	.sectionflags	@""
	.align	4
.nv.constant0._Z14matrixMultiplyPiS_S_i:
	.zero		924


//--------------------- SYMBOLS --------------------------

	.type		.nv.reservedSmem.offset0,@object
	.size		.nv.reservedSmem.offset0,0x4
